	.headerflags	@"EF_CUDA_TEXMODE_UNIFIED EF_CUDA_64BIT_ADDRESS EF_CUDA_ACCELERATORS EF_CUDA_SM90 EF_CUDA_VIRTUAL_SM(EF_CUDA_SM90)"
	.elftype	@"ET_EXEC"


//--------------------- .nv.info                  --------------------------
	.section	.nv.info,"",@"SHT_CUDA_INFO"
	.align	4


	//----- nvinfo : EIATTR_REGCOUNT
	.align		4
        /*0000*/ 	.byte	0x04, 0x2f
        /*0002*/ 	.short	(.L_1 - .L_0)
	.align		4
.L_0:
        /*0004*/ 	.word	index@(triton_poi_fused_cat_33)
        /*0008*/ 	.word	0x00000015


	//----- nvinfo : EIATTR_MIN_STACK_SIZE
	.align		4
.L_1:
        /*000c*/ 	.byte	0x04, 0x12
        /*000e*/ 	.short	(.L_3 - .L_2)
	.align		4
.L_2:
        /*0010*/ 	.word	index@(triton_poi_fused_cat_33)
        /*0014*/ 	.word	0x00000000


	//----- nvinfo : EIATTR_FRAME_SIZE
	.align		4
.L_3:
        /*0018*/ 	.byte	0x04, 0x11
        /*001a*/ 	.short	(.L_5 - .L_4)
	.align		4
.L_4:
        /*001c*/ 	.word	index@(triton_poi_fused_cat_33)
        /*0020*/ 	.word	0x00000000


	//----- nvinfo : EIATTR_MIN_STACK_SIZE
	.align		4
.L_5:
        /*0024*/ 	.byte	0x04, 0x12
        /*0026*/ 	.short	(.L_7 - .L_6)
	.align		4
.L_6:
        /*0028*/ 	.word	index@(triton_poi_fused_cat_33)
        /*002c*/ 	.word	0x00000000
.L_7:


//--------------------- .nv.info.triton_poi_fused_cat_33 --------------------------
	.section	.nv.info.triton_poi_fused_cat_33,"",@"SHT_CUDA_INFO"
	.sectionflags	@""
	.align	4


	//----- nvinfo : EIATTR_CUDA_API_VERSION
	.align		4
        /*0000*/ 	.byte	0x04, 0x37
        /*0002*/ 	.short	(.L_9 - .L_8)
.L_8:
        /*0004*/ 	.word	0x0000007c


	//----- nvinfo : EIATTR_KPARAM_INFO
	.align		4
.L_9:
        /*0008*/ 	.byte	0x04, 0x17
        /*000a*/ 	.short	(.L_11 - .L_10)
.L_10:
        /*000c*/ 	.word	0x00000000
        /*0010*/ 	.short	0x0005
        /*0012*/ 	.short	0x0028
        /*0014*/ 	.byte	0x00, 0xf0, 0x11, 0x00


	//----- nvinfo : EIATTR_KPARAM_INFO
	.align		4
.L_11:
        /*0018*/ 	.byte	0x04, 0x17
        /*001a*/ 	.short	(.L_13 - .L_12)
.L_12:
        /*001c*/ 	.word	0x00000000
        /*0020*/ 	.short	0x0004
        /*0022*/ 	.short	0x0020
        /*0024*/ 	.byte	0x00, 0xf4, 0x21, 0x00


	//----- nvinfo : EIATTR_KPARAM_INFO
	.align		4
.L_13:
        /*0028*/ 	.byte	0x04, 0x17
        /*002a*/ 	.short	(.L_15 - .L_14)
.L_14:
        /*002c*/ 	.word	0x00000000
        /*0030*/ 	.short	0x0003
        /*0032*/ 	.short	0x0018
        /*0034*/ 	.byte	0x00, 0xf4, 0x21, 0x00


	//----- nvinfo : EIATTR_KPARAM_INFO
	.align		4
.L_15:
        /*0038*/ 	.byte	0x04, 0x17
        /*003a*/ 	.short	(.L_17 - .L_16)
.L_16:
        /*003c*/ 	.word	0x00000000
        /*0040*/ 	.short	0x0002
        /*0042*/ 	.short	0x0010
        /*0044*/ 	.byte	0x00, 0xf4, 0x21, 0x00


	//----- nvinfo : EIATTR_KPARAM_INFO
	.align		4
.L_17:
        /*0048*/ 	.byte	0x04, 0x17
        /*004a*/ 	.short	(.L_19 - .L_18)
.L_18:
        /*004c*/ 	.word	0x00000000
        /*0050*/ 	.short	0x0001
        /*0052*/ 	.short	0x0008
        /*0054*/ 	.byte	0x00, 0xf4, 0x21, 0x00


	//----- nvinfo : EIATTR_KPARAM_INFO
	.align		4
.L_19:
        /*0058*/ 	.byte	0x04, 0x17
        /*005a*/ 	.short	(.L_21 - .L_20)
.L_20:
        /*005c*/ 	.word	0x00000000
        /*0060*/ 	.short	0x0000
        /*0062*/ 	.short	0x0000
        /*0064*/ 	.byte	0x00, 0xf4, 0x21, 0x00


	//----- nvinfo : EIATTR_SPARSE_MMA_MASK
	.align		4
.L_21:
        /*0068*/ 	.byte	0x03, 0x50
        /*006a*/ 	.short	0x0000


	//----- nvinfo : EIATTR_MAXREG_COUNT
	.align		4
        /*006c*/ 	.byte	0x03, 0x1b
        /*006e*/ 	.short	0x00ff


	//----- nvinfo : EIATTR_EXIT_INSTR_OFFSETS
	.align		4
        /*0070*/ 	.byte	0x04, 0x1c
        /*0072*/ 	.short	(.L_23 - .L_22)


	//   ....[0]....
.L_22:
        /*0074*/ 	.word	0x000006a0


	//   ....[1]....
        /*0078*/ 	.word	0x000006c0


	//----- nvinfo : EIATTR_REQNTID
	.align		4
.L_23:
        /*007c*/ 	.byte	0x04, 0x10
        /*007e*/ 	.short	(.L_25 - .L_24)
.L_24:
        /*0080*/ 	.word	0x00000080
        /*0084*/ 	.word	0x00000001
        /*0088*/ 	.word	0x00000001


	//----- nvinfo : EIATTR_CBANK_PARAM_SIZE
	.align		4
.L_25:
        /*008c*/ 	.byte	0x03, 0x19
        /*008e*/ 	.short	0x002c


	//----- nvinfo : EIATTR_PARAM_CBANK
	.align		4
        /*0090*/ 	.byte	0x04, 0x0a
        /*0092*/ 	.short	(.L_27 - .L_26)
	.align		4
.L_26:
        /*0094*/ 	.word	index@(.nv.constant0.triton_poi_fused_cat_33)
        /*0098*/ 	.short	0x0210
        /*009a*/ 	.short	0x002c


	//----- nvinfo : EIATTR_SW_WAR
	.align		4
.L_27:
        /*009c*/ 	.byte	0x04, 0x36
        /*009e*/ 	.short	(.L_29 - .L_28)
.L_28:
        /*00a0*/ 	.word	0x00000008
.L_29:


//--------------------- .nv.callgraph             --------------------------
	.section	.nv.callgraph,"",@"SHT_CUDA_CALLGRAPH"
	.align	4
	.sectionentsize	8
	.align		4
        /*0000*/ 	.word	0x00000000
	.align		4
        /*0004*/ 	.word	0xffffffff
	.align		4
        /*0008*/ 	.word	0x00000000
	.align		4
        /*000c*/ 	.word	0xfffffffe
	.align		4
        /*0010*/ 	.word	0x00000000
	.align		4
        /*0014*/ 	.word	0xfffffffd
	.align		4
        /*0018*/ 	.word	0x00000000
	.align		4
        /*001c*/ 	.word	0xfffffffc


//--------------------- .text.triton_poi_fused_cat_33 --------------------------
	.section	.text.triton_poi_fused_cat_33,"ax",@progbits
	.align	128
        .global         triton_poi_fused_cat_33
        .type           triton_poi_fused_cat_33,@function
        .size           triton_poi_fused_cat_33,(.L_x_1 - triton_poi_fused_cat_33)
        .other          triton_poi_fused_cat_33,@"STO_CUDA_ENTRY STV_DEFAULT"
triton_poi_fused_cat_33:
.text.triton_poi_fused_cat_33:
[----:B------:R-:W0:Y:S02]  /*0000*/  LDC R1, c[0x0][0x28] ;  /* 0x00000a00ff017b82 */ /* 0x000e240000000800 */
[----:B------:R-:W1:Y:S01]  /*0010*/  S2R R2, SR_TID.X ;  /* 0x0000000000027919 */ /* 0x000e620000002100 */
[----:B------:R-:W-:Y:S01]  /*0020*/  IMAD.MOV.U32 R4, RZ, RZ, RZ ;  /* 0x000000ffff047224 */ /* 0x000fe200078e00ff */
[----:B------:R-:W-:Y:S01]  /*0030*/  ULDC.64 UR4, c[0x0][0x208] ;  /* 0x0000820000047ab9 */ /* 0x000fe20000000a00 */
[----:B------:R-:W2:Y:S01]  /*0040*/  S2R R3, SR_CTAID.X ;  /* 0x0000000000037919 */ /* 0x000ea20000002500 */
[----:B-1----:R-:W-:-:S05]  /*0050*/  LOP3.LUT R2, R2, 0x7f, RZ, 0xc0, !PT ;  /* 0x0000007f02027812 */ /* 0x002fca00078ec0ff */
[----:B--2---:R-:W-:-:S05]  /*0060*/  IMAD R3, R3, 0x80, R2 ;  /* 0x0000008003037824 */ /* 0x004fca00078e0202 */
[----:B------:R-:W-:Y:S02]  /*0070*/  SHF.R.S32.HI R2, RZ, 0x1f, R3 ;  /* 0x0000001fff027819 */ /* 0x000fe40000011403 */
[----:B------:R-:W-:Y:S02]  /*0080*/  ISETP.GE.AND P2, PT, R3, 0x3800, PT ;  /* 0x000038000300780c */ /* 0x000fe40003f46270 */
[----:B------:R-:W-:Y:S01]  /*0090*/  LEA.HI R0, R2, R3, RZ, 0x4 ;  /* 0x0000000302007211 */ /* 0x000fe200078f20ff */
[----:B------:R-:W-:-:S03]  /*00a0*/  IMAD.MOV.U32 R2, RZ, RZ, RZ ;  /* 0x000000ffff027224 */ /* 0x000fc600078e00ff */
[----:B------:R-:W-:Y:S01]  /*00b0*/  SHF.R.S32.HI R5, RZ, 0x4, R0 ;  /* 0x00000004ff057819 */ /* 0x000fe20000011400 */
[----:B------:R-:W-:Y:S01]  /*00c0*/  IMAD.HI R6, R3, -0x6db6db6d, R2 ;  /* 0x9249249303067827 */ /* 0x000fe200078e0202 */
[----:B------:R-:W-:-:S03]  /*00d0*/  LOP3.LUT R2, R0, 0xfffffff0, RZ, 0xc0, !PT ;  /* 0xfffffff000027812 */ /* 0x000fc600078ec0ff */
[----:B------:R-:W-:Y:S01]  /*00e0*/  IMAD.HI R4, R5, -0x6db6db6d, R4 ;  /* 0x9249249305047827 */ /* 0x000fe200078e0204 */
[----:B------:R-:W-:-:S04]  /*00f0*/  SHF.R.U32.HI R9, RZ, 0x1f, R6 ;  /* 0x0000001fff097819 */ /* 0x000fc80000011606 */
[----:B------:R-:W-:-:S04]  /*0100*/  SHF.R.U32.HI R7, RZ, 0x1f, R4 ;  /* 0x0000001fff077819 */ /* 0x000fc80000011604 */
[----:B------:R-:W-:-:S05]  /*0110*/  LEA.HI.SX32 R7, R4, R7, 0x19 ;  /* 0x0000000704077211 */ /* 0x000fca00078fcaff */
[----:B------:R-:W-:Y:S01]  /*0120*/  IMAD R4, R7, -0xe0, R5 ;  /* 0xffffff2007047824 */ /* 0x000fe200078e0205 */
[----:B------:R-:W-:Y:S01]  /*0130*/  LEA.HI.SX32 R7, R6, R9, 0x15 ;  /* 0x0000000906077211 */ /* 0x000fe200078faaff */
[----:B------:R-:W-:-:S03]  /*0140*/  IMAD.IADD R5, R3, 0x1, -R2 ;  /* 0x0000000103057824 */ /* 0x000fc600078e0a02 */
[C---:B------:R-:W-:Y:S01]  /*0150*/  ISETP.GE.AND P3, PT, R4.reuse, 0x80, PT ;  /* 0x000000800400780c */ /* 0x040fe20003f66270 */
[----:B------:R-:W-:Y:S01]  /*0160*/  IMAD R6, R7, -0xe00, R3 ;  /* 0xfffff20007067824 */ /* 0x000fe200078e0203 */
[C---:B------:R-:W-:Y:S01]  /*0170*/  ISETP.GT.AND P1, PT, R4.reuse, 0x7f, !P2 ;  /* 0x0000007f0400780c */ /* 0x040fe20005724270 */
[----:B------:R-:W-:Y:S01]  /*0180*/  IMAD R0, R4, 0x10, R5 ;  /* 0x0000001004007824 */ /* 0x000fe200078e0205 */
[----:B------:R-:W-:Y:S01]  /*0190*/  ISETP.LT.AND P0, PT, R3, 0x3800, !P3 ;  /* 0x000038000300780c */ /* 0x000fe20005f01270 */
[----:B------:R-:W-:Y:S02]  /*01a0*/  IMAD R2, R7, 0x800, R6 ;  /* 0x0000080007027824 */ /* 0x000fe400078e0206 */
[----:B------:R-:W-:-:S03]  /*01b0*/  VIADD R0, R0, 0xfffff800 ;  /* 0xfffff80000007836 */ /* 0x000fc60000000000 */
[----:B------:R-:W-:Y:S01]  /*01c0*/  SHF.R.S32.HI R5, RZ, 0x1f, R2 ;  /* 0x0000001fff057819 */ /* 0x000fe20000011402 */
[----:B------:R-:W-:Y:S01]  /*01d0*/  IMAD R7, R7, 0x600, R0 ;  /* 0x0000060007077824 */ /* 0x000fe200078e0200 */
[----:B------:R-:W-:Y:S02]  /*01e0*/  PRMT R8, R0, 0x9910, RZ ;  /* 0x0000991000087816 */ /* 0x000fe400000000ff */
[----:B------:R-:W-:Y:S01]  /*01f0*/  LEA.HI R5, R5, R2, RZ, 0xb ;  /* 0x0000000205057211 */ /* 0x000fe200078f58ff */
[----:B------:R-:W-:Y:S01]  /*0200*/  IMAD.HI R7, R7, 0x2aaaaaab, RZ ;  /* 0x2aaaaaab07077827 */ /* 0x000fe200078e02ff */
[----:B------:R-:W-:Y:S02]  /*0210*/  PRMT R2, R6, 0x9910, RZ ;  /* 0x0000991006027816 */ /* 0x000fe400000000ff */
[----:B------:R-:W-:Y:S01]  /*0220*/  SHF.R.S32.HI R5, RZ, 0xb, R5 ;  /* 0x0000000bff057819 */ /* 0x000fe20000011405 */
[----:B------:R-:W-:Y:S02]  /*0230*/  IMAD R9, R8, 0x2aab, RZ ;  /* 0x00002aab08097824 */ /* 0x000fe400078e02ff */
[----:B------:R-:W-:Y:S01]  /*0240*/  IMAD.MOV.U32 R8, RZ, RZ, R2 ;  /* 0x000000ffff087224 */ /* 0x000fe200078e0002 */
[----:B------:R-:W-:-:S02]  /*0250*/  LEA.HI R2, R5, R5, RZ, 0x2 ;  /* 0x0000000505027211 */ /* 0x000fc400078f10ff */
[----:B------:R-:W-:Y:S02]  /*0260*/  SHF.R.S32.HI R9, RZ, 0x10, R9 ;  /* 0x00000010ff097819 */ /* 0x000fe40000011409 */
[----:B------:R-:W-:Y:S02]  /*0270*/  SHF.R.S32.HI R8, RZ, 0xf, R8 ;  /* 0x0000000fff087819 */ /* 0x000fe40000011408 */
[----:B------:R-:W-:Y:S02]  /*0280*/  LOP3.LUT R11, R9, 0xffff, RZ, 0xc0, !PT ;  /* 0x0000ffff090b7812 */ /* 0x000fe400078ec0ff */
[----:B------:R-:W-:Y:S02]  /*0290*/  LOP3.LUT R9, R8, 0xffff, RZ, 0xc0, !PT ;  /* 0x0000ffff08097812 */ /* 0x000fe400078ec0ff */
[----:B------:R-:W-:Y:S02]  /*02a0*/  SHF.R.U32.HI R4, RZ, 0xf, R11 ;  /* 0x0000000fff047819 */ /* 0x000fe4000001160b */
[----:B------:R-:W-:-:S02]  /*02b0*/  LEA.HI R8, R9, R6, RZ, 0x1b ;  /* 0x0000000609087211 */ /* 0x000fc400078fd8ff */
[----:B------:R-:W-:Y:S02]  /*02c0*/  LEA.HI R9, R9, R6, RZ, 0x15 ;  /* 0x0000000609097211 */ /* 0x000fe400078fa8ff */
[-C--:B------:R-:W-:Y:S02]  /*02d0*/  LEA.HI R10, R11, R4.reuse, RZ, 0x18 ;  /* 0x000000040b0a7211 */ /* 0x080fe400078fc0ff */
[----:B------:R-:W-:Y:S02]  /*02e0*/  LOP3.LUT R9, R9, 0xffe0, RZ, 0xc0, !PT ;  /* 0x0000ffe009097812 */ /* 0x000fe400078ec0ff */
[----:B------:R-:W-:Y:S02]  /*02f0*/  LEA.HI R11, R11, R4, RZ, 0x1c ;  /* 0x000000040b0b7211 */ /* 0x000fe400078fe0ff */
[----:B------:R-:W-:Y:S01]  /*0300*/  PRMT R10, R10, 0x9910, RZ ;  /* 0x000099100a0a7816 */ /* 0x000fe200000000ff */
[----:B------:R-:W-:Y:S01]  /*0310*/  IMAD.MOV R13, RZ, RZ, -R9 ;  /* 0x000000ffff0d7224 */ /* 0x000fe200078e0a09 */
[----:B------:R-:W-:-:S02]  /*0320*/  LOP3.LUT R8, R8, 0xf800, RZ, 0xc0, !PT ;  /* 0x0000f80008087812 */ /* 0x000fc400078ec0ff */
[----:B------:R-:W-:Y:S01]  /*0330*/  PRMT R11, R11, 0x9910, RZ ;  /* 0x000099100b0b7816 */ /* 0x000fe200000000ff */
[----:B------:R-:W-:Y:S01]  /*0340*/  IMAD.MOV.U32 R9, RZ, RZ, R10 ;  /* 0x000000ffff097224 */ /* 0x000fe200078e000a */
[----:B------:R-:W-:Y:S01]  /*0350*/  LOP3.LUT R2, R2, 0x1ffffc, RZ, 0xc0, !PT ;  /* 0x001ffffc02027812 */ /* 0x000fe200078ec0ff */
[----:B------:R-:W-:Y:S01]  /*0360*/  IMAD.MOV R8, RZ, RZ, -R8 ;  /* 0x000000ffff087224 */ /* 0x000fe200078e0a08 */
[----:B------:R-:W-:Y:S01]  /*0370*/  PRMT R13, R13, 0x7710, RZ ;  /* 0x000077100d0d7816 */ /* 0x000fe200000000ff */
[----:B------:R-:W-:Y:S02]  /*0380*/  IMAD.MOV.U32 R10, RZ, RZ, R11 ;  /* 0x000000ffff0a7224 */ /* 0x000fe400078e000b */
[----:B------:R-:W-:Y:S01]  /*0390*/  IMAD R9, R9, 0x600, RZ ;  /* 0x0000060009097824 */ /* 0x000fe200078e02ff */
[----:B------:R-:W-:Y:S01]  /*03a0*/  PRMT R11, R8, 0x7710, RZ ;  /* 0x00007710080b7816 */ /* 0x000fe200000000ff */
[----:B------:R-:W-:Y:S01]  /*03b0*/  IMAD.IADD R2, R5, 0x1, -R2 ;  /* 0x0000000105027824 */ /* 0x000fe200078e0a02 */
[----:B------:R-:W-:Y:S01]  /*03c0*/  SHF.R.U32.HI R8, RZ, 0x1f, R7 ;  /* 0x0000001fff087819 */ /* 0x000fe20000011607 */
[----:B------:R-:W-:Y:S01]  /*03d0*/  IMAD R10, R10, 0x60, RZ ;  /* 0x000000600a0a7824 */ /* 0x000fe200078e02ff */
[----:B------:R-:W1:Y:S01]  /*03e0*/  LDC.64 R4, c[0x0][0x218] ;  /* 0x00008600ff047b82 */ /* 0x000e620000000a00 */
[----:B------:R-:W-:Y:S01]  /*03f0*/  IMAD.MOV R9, RZ, RZ, -R9 ;  /* 0x000000ffff097224 */ /* 0x000fe200078e0a09 */
[----:B------:R-:W-:Y:S01]  /*0400*/  LEA.HI.SX32 R14, R7, R8, 0x18 ;  /* 0x00000008070e7211 */ /* 0x000fe200078fc2ff */
[----:B------:R-:W-:-:S02]  /*0410*/  IMAD.MOV R17, RZ, RZ, -R10 ;  /* 0x000000ffff117224 */ /* 0x000fc400078e0a0a */
[C---:B------:R-:W-:Y:S01]  /*0420*/  IMAD.IADD R12, R6.reuse, 0x1, R11 ;  /* 0x00000001060c7824 */ /* 0x040fe200078e020b */
[----:B------:R-:W-:Y:S01]  /*0430*/  PRMT R15, R9, 0x7710, RZ ;  /* 0x00007710090f7816 */ /* 0x000fe200000000ff */
[----:B------:R-:W-:Y:S01]  /*0440*/  IMAD.IADD R13, R6, 0x1, R13 ;  /* 0x00000001060d7824 */ /* 0x000fe200078e020d */
[----:B------:R-:W2:Y:S01]  /*0450*/  LDC.64 R8, c[0x0][0x228] ;  /* 0x00008a00ff087b82 */ /* 0x000ea20000000a00 */
[----:B------:R-:W-:Y:S02]  /*0460*/  PRMT R17, R17, 0x7710, RZ ;  /* 0x0000771011117816 */ /* 0x000fe400000000ff */
[C---:B------:R-:W-:Y:S01]  /*0470*/  IMAD.IADD R15, R0.reuse, 0x1, R15 ;  /* 0x00000001000f7824 */ /* 0x040fe200078e020f */
[----:B------:R-:W-:Y:S02]  /*0480*/  PRMT R18, R13, 0x9910, RZ ;  /* 0x000099100d127816 */ /* 0x000fe400000000ff */
[----:B------:R-:W-:Y:S01]  /*0490*/  IMAD.IADD R16, R0, 0x1, R17 ;  /* 0x0000000100107824 */ /* 0x000fe200078e0211 */
[----:B------:R-:W-:Y:S01]  /*04a0*/  LEA.HI R0, R14, R14, RZ, 0x2 ;  /* 0x0000000e0e007211 */ /* 0x000fe200078f10ff */
[----:B------:R-:W3:Y:S01]  /*04b0*/  LDC.64 R10, c[0x0][0x210] ;  /* 0x00008400ff0a7b82 */ /* 0x000ee20000000a00 */
[----:B------:R-:W-:-:S02]  /*04c0*/  PRMT R12, R12, 0x9910, RZ ;  /* 0x000099100c0c7816 */ /* 0x000fc400000000ff */
[----:B------:R-:W-:Y:S02]  /*04d0*/  LOP3.LUT R17, R0, 0xfffffffc, RZ, 0xc0, !PT ;  /* 0xfffffffc00117812 */ /* 0x000fe400078ec0ff */
[----:B------:R-:W-:Y:S01]  /*04e0*/  PRMT R0, R15, 0x9910, RZ ;  /* 0x000099100f007816 */ /* 0x000fe200000000ff */
[----:B------:R-:W-:Y:S01]  /*04f0*/  IMAD.MOV.U32 R15, RZ, RZ, R18 ;  /* 0x000000ffff0f7224 */ /* 0x000fe200078e0012 */
[----:B------:R-:W-:Y:S01]  /*0500*/  PRMT R16, R16, 0x9910, RZ ;  /* 0x0000991010107816 */ /* 0x000fe200000000ff */
[----:B------:R-:W4:Y:S01]  /*0510*/  LDC.64 R6, c[0x0][0x220] ;  /* 0x00008800ff067b82 */ /* 0x000f220000000a00 */
[----:B------:R-:W-:Y:S02]  /*0520*/  IMAD.MOV.U32 R13, RZ, RZ, R12 ;  /* 0x000000ffff0d7224 */ /* 0x000fe400078e000c */
[----:B------:R-:W-:Y:S02]  /*0530*/  IMAD.IADD R17, R14, 0x1, -R17 ;  /* 0x000000010e117824 */ /* 0x000fe400078e0a11 */
[----:B-1----:R-:W-:-:S04]  /*0540*/  IMAD.WIDE R4, R15, 0x4, R4 ;  /* 0x000000040f047825 */ /* 0x002fc800078e0204 */
[----:B------:R-:W-:Y:S02]  /*0550*/  IMAD.MOV.U32 R15, RZ, RZ, R16 ;  /* 0x000000ffff0f7224 */ /* 0x000fe400078e0010 */
[----:B------:R-:W-:Y:S02]  /*0560*/  IMAD R13, R2, 0x800, R13 ;  /* 0x00000800020d7824 */ /* 0x000fe400078e020d */
[----:B------:R-:W-:Y:S02]  /*0570*/  IMAD R17, R17, 0x600, R0 ;  /* 0x0000060011117824 */ /* 0x000fe400078e0200 */
[----:B------:R-:W-:Y:S02]  /*0580*/  IMAD.MOV.U32 R2, RZ, RZ, RZ ;  /* 0x000000ffff027224 */ /* 0x000fe400078e00ff */
[----:B------:R-:W-:Y:S02]  /*0590*/  IMAD.MOV.U32 R0, RZ, RZ, RZ ;  /* 0x000000ffff007224 */ /* 0x000fe400078e00ff */
[----:B--2---:R-:W-:Y:S01]  /*05a0*/  IMAD.WIDE R8, R15, 0x4, R8 ;  /* 0x000000040f087825 */ /* 0x004fe200078e0208 */
[----:B------:R-:W-:Y:S01]  /*05b0*/  CS2R R14, SRZ ;  /* 0x00000000000e7805 */ /* 0x000fe2000001ff00 */
[----:B------:R-:W2:Y:S02]  /*05c0*/  @P0 LDG.E.EL R2, desc[UR4][R4.64] ;  /* 0x0000000404020981 */ /* 0x000ea4000c2e1900 */
[----:B---3--:R-:W-:-:S02]  /*05d0*/  IMAD.WIDE R10, R13, 0x4, R10 ;  /* 0x000000040d0a7825 */ /* 0x008fc400078e020a */
[----:B------:R-:W1:Y:S01]  /*05e0*/  LDC.64 R12, c[0x0][0x230] ;  /* 0x00008c00ff0c7b82 */ /* 0x000e620000000a00 */
[----:B------:R-:W3:Y:S01]  /*05f0*/  @P1 LDG.E.EL R15, desc[UR4][R8.64] ;  /* 0x00000004080f1981 */ /* 0x000ee2000c2e1900 */
[----:B----4-:R-:W-:-:S03]  /*0600*/  IMAD.WIDE R6, R17, 0x4, R6 ;  /* 0x0000000411067825 */ /* 0x010fc600078e0206 */
[----:B------:R-:W4:Y:S04]  /*0610*/  @P0 LDG.E.EL R0, desc[UR4][R10.64] ;  /* 0x000000040a000981 */ /* 0x000f28000c2e1900 */
[----:B------:R-:W5:Y:S01]  /*0620*/  @P1 LDG.E.EL R14, desc[UR4][R6.64] ;  /* 0x00000004060e1981 */ /* 0x000f62000c2e1900 */
[----:B--2---:R-:W-:Y:S02]  /*0630*/  SEL R2, R2, RZ, P0 ;  /* 0x000000ff02027207 */ /* 0x004fe40000000000 */
[----:B---3--:R-:W-:Y:S02]  /*0640*/  SEL R15, R15, RZ, P1 ;  /* 0x000000ff0f0f7207 */ /* 0x008fe40000800000 */
[----:B----4-:R-:W-:Y:S02]  /*0650*/  SEL R5, R0, RZ, P0 ;  /* 0x000000ff00057207 */ /* 0x010fe40000000000 */
[----:B-----5:R-:W-:-:S03]  /*0660*/  SEL R14, R14, RZ, P1 ;  /* 0x000000ff0e0e7207 */ /* 0x020fc60000800000 */
[----:B------:R-:W-:Y:S01]  /*0670*/  FADD R5, R5, R2 ;  /* 0x0000000205057221 */ /* 0x000fe20000000000 */
[----:B-1----:R-:W-:-:S04]  /*0680*/  IMAD.WIDE R2, R3, 0x4, R12 ;  /* 0x0000000403027825 */ /* 0x002fc800078e020c */
[----:B------:R-:W-:Y:S01]  /*0690*/  @P3 FADD R5, R14, R15 ;  /* 0x0000000f0e053221 */ /* 0x000fe20000000000 */
[----:B------:R-:W-:Y:S06]  /*06a0*/  @P2 EXIT ;  /* 0x000000000000294d */ /* 0x000fec0003800000 */
[----:B------:R-:W-:Y:S01]  /*06b0*/  STG.E desc[UR4][R2.64], R5 ;  /* 0x0000000502007986 */ /* 0x000fe2000c101904 */
[----:B------:R-:W-:Y:S05]  /*06c0*/  EXIT ;  /* 0x000000000000794d */ /* 0x000fea0003800000 */
.L_x_0:
[----:B------:R-:W-:-:S00]  /*06d0*/  BRA `(.L_x_0) ;  /* 0xfffffffc00fc7947 */ /* 0x000fc0000383ffff */
[----:B------:R-:W-:-:S00]  /*06e0*/  NOP ;  /* 0x0000000000007918 */ /* 0x000fc00000000000 */
        /* <DEDUP_REMOVED lines=9> */
.L_x_1:


//--------------------- .nv.constant0.triton_poi_fused_cat_33 --------------------------
	.section	.nv.constant0.triton_poi_fused_cat_33,"a",@progbits
	.sectionflags	@""
	.align	4
.nv.constant0.triton_poi_fused_cat_33:
	.zero		572
